	.headerflags	@"EF_CUDA_TEXMODE_UNIFIED EF_CUDA_64BIT_ADDRESS EF_CUDA_ACCELERATORS EF_CUDA_SM90 EF_CUDA_VIRTUAL_SM(EF_CUDA_SM90)"
	.elftype	@"ET_EXEC"


//--------------------- .nv.info                  --------------------------
	.section	.nv.info,"",@"SHT_CUDA_INFO"
	.align	4


	//----- nvinfo : EIATTR_REGCOUNT
	.align		4
        /*0000*/ 	.byte	0x04, 0x2f
        /*0002*/ 	.short	(.L_3 - .L_2)
	.align		4
.L_2:
        /*0004*/ 	.word	index@(triton_poi_fused_cat_21)
        /*0008*/ 	.word	0x00000030


	//----- nvinfo : EIATTR_MIN_STACK_SIZE
	.align		4
.L_3:
        /*000c*/ 	.byte	0x04, 0x12
        /*000e*/ 	.short	(.L_5 - .L_4)
	.align		4
.L_4:
        /*0010*/ 	.word	index@(triton_poi_fused_cat_21)
        /*0014*/ 	.word	0x00000000


	//----- nvinfo : EIATTR_FRAME_SIZE
	.align		4
.L_5:
        /*0018*/ 	.byte	0x04, 0x11
        /*001a*/ 	.short	(.L_7 - .L_6)
	.align		4
.L_6:
        /*001c*/ 	.word	index@(triton_poi_fused_cat_21)
        /*0020*/ 	.word	0x00000000


	//----- nvinfo : EIATTR_MIN_STACK_SIZE
	.align		4
.L_7:
        /*0024*/ 	.byte	0x04, 0x12
        /*0026*/ 	.short	(.L_9 - .L_8)
	.align		4
.L_8:
        /*0028*/ 	.word	index@(triton_poi_fused_cat_21)
        /*002c*/ 	.word	0x00000000
.L_9:


//--------------------- .nv.info.triton_poi_fused_cat_21 --------------------------
	.section	.nv.info.triton_poi_fused_cat_21,"",@"SHT_CUDA_INFO"
	.sectionflags	@""
	.align	4


	//----- nvinfo : EIATTR_CUDA_API_VERSION
	.align		4
        /*0000*/ 	.byte	0x04, 0x37
        /*0002*/ 	.short	(.L_11 - .L_10)
.L_10:
        /*0004*/ 	.word	0x0000007c


	//----- nvinfo : EIATTR_KPARAM_INFO
	.align		4
.L_11:
        /*0008*/ 	.byte	0x04, 0x17
        /*000a*/ 	.short	(.L_13 - .L_12)
.L_12:
        /*000c*/ 	.word	0x00000000
        /*0010*/ 	.short	0x0007
        /*0012*/ 	.short	0x0038
        /*0014*/ 	.byte	0x00, 0xf0, 0x11, 0x00


	//----- nvinfo : EIATTR_KPARAM_INFO
	.align		4
.L_13:
        /*0018*/ 	.byte	0x04, 0x17
        /*001a*/ 	.short	(.L_15 - .L_14)
.L_14:
        /*001c*/ 	.word	0x00000000
        /*0020*/ 	.short	0x0006
        /*0022*/ 	.short	0x0030
        /*0024*/ 	.byte	0x00, 0xf4, 0x21, 0x00


	//----- nvinfo : EIATTR_KPARAM_INFO
	.align		4
.L_15:
        /*0028*/ 	.byte	0x04, 0x17
        /*002a*/ 	.short	(.L_17 - .L_16)
.L_16:
        /*002c*/ 	.word	0x00000000
        /*0030*/ 	.short	0x0005
        /*0032*/ 	.short	0x0028
        /*0034*/ 	.byte	0x00, 0xf4, 0x21, 0x00


	//----- nvinfo : EIATTR_KPARAM_INFO
	.align		4
.L_17:
        /*0038*/ 	.byte	0x04, 0x17
        /*003a*/ 	.short	(.L_19 - .L_18)
.L_18:
        /*003c*/ 	.word	0x00000000
        /*0040*/ 	.short	0x0004
        /*0042*/ 	.short	0x0020
        /*0044*/ 	.byte	0x00, 0xf4, 0x21, 0x00


	//----- nvinfo : EIATTR_KPARAM_INFO
	.align		4
.L_19:
        /*0048*/ 	.byte	0x04, 0x17
        /*004a*/ 	.short	(.L_21 - .L_20)
.L_20:
        /*004c*/ 	.word	0x00000000
        /*0050*/ 	.short	0x0003
        /*0052*/ 	.short	0x0018
        /*0054*/ 	.byte	0x00, 0xf4, 0x21, 0x00


	//----- nvinfo : EIATTR_KPARAM_INFO
	.align		4
.L_21:
        /*0058*/ 	.byte	0x04, 0x17
        /*005a*/ 	.short	(.L_23 - .L_22)
.L_22:
        /*005c*/ 	.word	0x00000000
        /*0060*/ 	.short	0x0002
        /*0062*/ 	.short	0x0010
        /*0064*/ 	.byte	0x00, 0xf4, 0x21, 0x00


	//----- nvinfo : EIATTR_KPARAM_INFO
	.align		4
.L_23:
        /*0068*/ 	.byte	0x04, 0x17
        /*006a*/ 	.short	(.L_25 - .L_24)
.L_24:
        /*006c*/ 	.word	0x00000000
        /*0070*/ 	.short	0x0001
        /*0072*/ 	.short	0x0008
        /*0074*/ 	.byte	0x00, 0xf4, 0x21, 0x00


	//----- nvinfo : EIATTR_KPARAM_INFO
	.align		4
.L_25:
        /*0078*/ 	.byte	0x04, 0x17
        /*007a*/ 	.short	(.L_27 - .L_26)
.L_26:
        /*007c*/ 	.word	0x00000000
        /*0080*/ 	.short	0x0000
        /*0082*/ 	.short	0x0000
        /*0084*/ 	.byte	0x00, 0xf4, 0x21, 0x00


	//----- nvinfo : EIATTR_SPARSE_MMA_MASK
	.align		4
.L_27:
        /*0088*/ 	.byte	0x03, 0x50
        /*008a*/ 	.short	0x0000


	//----- nvinfo : EIATTR_MAXREG_COUNT
	.align		4
        /*008c*/ 	.byte	0x03, 0x1b
        /*008e*/ 	.short	0x00ff


	//----- nvinfo : EIATTR_EXIT_INSTR_OFFSETS
	.align		4
        /*0090*/ 	.byte	0x04, 0x1c
        /*0092*/ 	.short	(.L_29 - .L_28)


	//   ....[0]....
.L_28:
        /*0094*/ 	.word	0x000012e0


	//----- nvinfo : EIATTR_REQNTID
	.align		4
.L_29:
        /*0098*/ 	.byte	0x04, 0x10
        /*009a*/ 	.short	(.L_31 - .L_30)
.L_30:
        /*009c*/ 	.word	0x00000080
        /*00a0*/ 	.word	0x00000001
        /*00a4*/ 	.word	0x00000001


	//----- nvinfo : EIATTR_CBANK_PARAM_SIZE
	.align		4
.L_31:
        /*00a8*/ 	.byte	0x03, 0x19
        /*00aa*/ 	.short	0x003c


	//----- nvinfo : EIATTR_PARAM_CBANK
	.align		4
        /*00ac*/ 	.byte	0x04, 0x0a
        /*00ae*/ 	.short	(.L_33 - .L_32)
	.align		4
.L_32:
        /*00b0*/ 	.word	index@(.nv.constant0.triton_poi_fused_cat_21)
        /*00b4*/ 	.short	0x0210
        /*00b6*/ 	.short	0x003c


	//----- nvinfo : EIATTR_SW_WAR
	.align		4
.L_33:
        /*00b8*/ 	.byte	0x04, 0x36
        /*00ba*/ 	.short	(.L_35 - .L_34)
.L_34:
        /*00bc*/ 	.word	0x00000008
.L_35:


//--------------------- .nv.callgraph             --------------------------
	.section	.nv.callgraph,"",@"SHT_CUDA_CALLGRAPH"
	.align	4
	.sectionentsize	8
	.align		4
        /*0000*/ 	.word	0x00000000
	.align		4
        /*0004*/ 	.word	0xffffffff
	.align		4
        /*0008*/ 	.word	0x00000000
	.align		4
        /*000c*/ 	.word	0xfffffffe
	.align		4
        /*0010*/ 	.word	0x00000000
	.align		4
        /*0014*/ 	.word	0xfffffffd
	.align		4
        /*0018*/ 	.word	0x00000000
	.align		4
        /*001c*/ 	.word	0xfffffffc


//--------------------- .nv.constant4             --------------------------
	.section	.nv.constant4,"a",@progbits
	.align	8
	.align		8
.nv.constant4:
        /*0000*/ 	.dword	_$_str
	.align		8
        /*0008*/ 	.dword	_$_str_$_2


//--------------------- .text.triton_poi_fused_cat_21 --------------------------
	.section	.text.triton_poi_fused_cat_21,"ax",@progbits
	.align	128
        .global         triton_poi_fused_cat_21
        .type           triton_poi_fused_cat_21,@function
        .size           triton_poi_fused_cat_21,(.L_x_1 - triton_poi_fused_cat_21)
        .other          triton_poi_fused_cat_21,@"STO_CUDA_ENTRY STV_DEFAULT"
triton_poi_fused_cat_21:
.text.triton_poi_fused_cat_21:
[----:B------:R-:W-:Y:S01]  /*0000*/  LDC R1, c[0x0][0x28] ;  /* 0x00000a00ff017b82 */ /* 0x000fe20000000800 */
[----:B------:R-:W1:Y:S07]  /*0010*/  S2R R0, SR_TID.X ;  /* 0x0000000000007919 */ /* 0x000e6e0000002100 */
[----:B------:R-:W2:Y:S01]  /*0020*/  LDC.64 R10, c[0x0][0x228] ;  /* 0x00008a00ff0a7b82 */ /* 0x000ea20000000a00 */
[----:B------:R-:W-:Y:S01]  /*0030*/  IMAD.MOV.U32 R32, RZ, RZ, RZ ;  /* 0x000000ffff207224 */ /* 0x000fe200078e00ff */
[----:B------:R-:W-:Y:S01]  /*0040*/  ULDC.64 UR4, c[0x0][0x208] ;  /* 0x0000820000047ab9 */ /* 0x000fe20000000a00 */
[----:B------:R-:W3:Y:S01]  /*0050*/  S2R R5, SR_CTAID.X ;  /* 0x0000000000057919 */ /* 0x000ee20000002500 */
[----:B------:R-:W-:Y:S01]  /*0060*/  IMAD.MOV.U32 R36, RZ, RZ, RZ ;  /* 0x000000ffff247224 */ /* 0x000fe200078e00ff */
[----:B------:R-:W-:-:S02]  /*0070*/  CS2R R34, SRZ ;  /* 0x0000000000227805 */ /* 0x000fc4000001ff00 */
[----:B------:R-:W-:Y:S01]  /*0080*/  CS2R R16, SRZ ;  /* 0x0000000000107805 */ /* 0x000fe2000001ff00 */
[----:B------:R-:W-:Y:S01]  /*0090*/  IMAD.MOV.U32 R18, RZ, RZ, RZ ;  /* 0x000000ffff127224 */ /* 0x000fe200078e00ff */
[----:B------:R-:W-:Y:S01]  /*00a0*/  CS2R R14, SRZ ;  /* 0x00000000000e7805 */ /* 0x000fe2000001ff00 */
[----:B------:R-:W4:Y:S08]  /*00b0*/  LDC.64 R12, c[0x0][0x230] ;  /* 0x00008c00ff0c7b82 */ /* 0x000f300000000a00 */
[----:B------:R-:W5:Y:S01]  /*00c0*/  LDC.64 R30, c[0x0][0x220] ;  /* 0x00008800ff1e7b82 */ /* 0x000f620000000a00 */
[----:B-1----:R-:W-:Y:S01]  /*00d0*/  IMAD.SHL.U32 R0, R0, 0x4, RZ ;  /* 0x0000000400007824 */ /* 0x002fe200078e00ff */
[----:B---3--:R-:W-:-:S04]  /*00e0*/  SHF.R.S32.HI R3, RZ, 0x15, R5 ;  /* 0x00000015ff037819 */ /* 0x008fc80000011405 */
[----:B------:R-:W-:Y:S02]  /*00f0*/  LOP3.LUT R0, R0, 0x1fc, RZ, 0xc0, !PT ;  /* 0x000001fc00007812 */ /* 0x000fe400078ec0ff */
[----:B------:R-:W-:-:S03]  /*0100*/  SGXT R3, R3, 0x1 ;  /* 0x000000010303781a */ /* 0x000fc60000000200 */
[----:B------:R-:W-:-:S05]  /*0110*/  IMAD R20, R5, 0x400, R0 ;  /* 0x0000040005147824 */ /* 0x000fca00078e0200 */
[----:B------:R-:W-:-:S04]  /*0120*/  LEA.HI R6, R3, R20, RZ, 0xa ;  /* 0x0000001403067211 */ /* 0x000fc800078f50ff */
[----:B------:R-:W-:-:S04]  /*0130*/  SHF.R.S32.HI R19, RZ, 0xa, R6 ;  /* 0x0000000aff137819 */ /* 0x000fc80000011406 */
[----:B------:R-:W-:-:S04]  /*0140*/  LEA.HI R0, R19, R19, RZ, 0x8 ;  /* 0x0000001313007211 */ /* 0x000fc800078f40ff */
[----:B------:R-:W-:-:S05]  /*0150*/  LOP3.LUT R0, R0, 0xffffff00, RZ, 0xc0, !PT ;  /* 0xffffff0000007812 */ /* 0x000fca00078ec0ff */
[----:B------:R-:W-:-:S04]  /*0160*/  IMAD.IADD R19, R19, 0x1, -R0 ;  /* 0x0000000113137824 */ /* 0x000fc800078e0a00 */
[C---:B--2---:R-:W-:Y:S01]  /*0170*/  IMAD.WIDE R4, R19.reuse, 0x4, R10 ;  /* 0x0000000413047825 */ /* 0x044fe200078e020a */
[----:B------:R-:W-:-:S13]  /*0180*/  ISETP.GT.AND P3, PT, R19, 0x7f, PT ;  /* 0x0000007f1300780c */ /* 0x000fda0003f64270 */
[----:B------:R-:W2:Y:S01]  /*0190*/  @P3 LDG.E.EL R32, desc[UR4][R4.64+-0x200] ;  /* 0xfffe000404203981 */ /* 0x000ea2000c2e1900 */
[----:B------:R-:W-:-:S03]  /*01a0*/  VIADD R22, R20, 0x200 ;  /* 0x0000020014167836 */ /* 0x000fc60000000000 */
[----:B------:R-:W3:Y:S02]  /*01b0*/  @P3 LDG.E.EL R36, desc[UR4][R4.64+-0x200] ;  /* 0xfffe000404243981 */ /* 0x000ee4000c2e1900 */
[----:B------:R-:W-:Y:S02]  /*01c0*/  LEA.HI R21, R3, R22, RZ, 0xa ;  /* 0x0000001603157211 */ /* 0x000fe400078f50ff */
[----:B------:R-:W3:Y:S02]  /*01d0*/  @P3 LDG.E.EL R34, desc[UR4][R4.64+-0x200] ;  /* 0xfffe000404223981 */ /* 0x000ee4000c2e1900 */
[----:B------:R-:W-:Y:S02]  /*01e0*/  SHF.R.S32.HI R33, RZ, 0xa, R21 ;  /* 0x0000000aff217819 */ /* 0x000fe40000011415 */
[----:B------:R1:W3:Y:S02]  /*01f0*/  @P3 LDG.E.EL R35, desc[UR4][R4.64+-0x200] ;  /* 0xfffe000404233981 */ /* 0x0002e4000c2e1900 */
[----:B------:R-:W-:-:S04]  /*0200*/  LEA.HI R0, R33, R33, RZ, 0x8 ;  /* 0x0000002121007211 */ /* 0x000fc800078f40ff */
[----:B------:R-:W-:-:S05]  /*0210*/  LOP3.LUT R0, R0, 0xffffff00, RZ, 0xc0, !PT ;  /* 0xffffff0000007812 */ /* 0x000fca00078ec0ff */
[----:B------:R-:W-:-:S05]  /*0220*/  IMAD.IADD R33, R33, 0x1, -R0 ;  /* 0x0000000121217824 */ /* 0x000fca00078e0a00 */
[C---:B------:R-:W-:Y:S01]  /*0230*/  ISETP.GT.AND P2, PT, R33.reuse, 0x7f, PT ;  /* 0x0000007f2100780c */ /* 0x040fe20003f44270 */
[----:B------:R-:W-:-:S12]  /*0240*/  IMAD.WIDE R10, R33, 0x4, R10 ;  /* 0x00000004210a7825 */ /* 0x000fd800078e020a */
[----:B------:R-:W3:Y:S04]  /*0250*/  @P2 LDG.E.EL R17, desc[UR4][R10.64+-0x200] ;  /* 0xfffe00040a112981 */ /* 0x000ee8000c2e1900 */
[----:B------:R-:W3:Y:S04]  /*0260*/  @P2 LDG.E.EL R18, desc[UR4][R10.64+-0x200] ;  /* 0xfffe00040a122981 */ /* 0x000ee8000c2e1900 */
[----:B------:R-:W3:Y:S04]  /*0270*/  @P2 LDG.E.EL R15, desc[UR4][R10.64+-0x200] ;  /* 0xfffe00040a0f2981 */ /* 0x000ee8000c2e1900 */
[----:B------:R5:W3:Y:S01]  /*0280*/  @P2 LDG.E.EL R14, desc[UR4][R10.64+-0x200] ;  /* 0xfffe00040a0e2981 */ /* 0x000ae2000c2e1900 */
[----:B-1----:R-:W-:Y:S01]  /*0290*/  CS2R R4, SRZ ;  /* 0x0000000000047805 */ /* 0x002fe2000001ff00 */
[----:B------:R-:W-:-:S02]  /*02a0*/  IMAD.MOV.U32 R40, RZ, RZ, RZ ;  /* 0x000000ffff287224 */ /* 0x000fc400078e00ff */
[----:B------:R-:W-:Y:S02]  /*02b0*/  IMAD.MOV.U32 R0, RZ, RZ, RZ ;  /* 0x000000ffff007224 */ /* 0x000fe400078e00ff */
[----:B------:R-:W-:Y:S02]  /*02c0*/  IMAD.MOV.U32 R2, RZ, RZ, RZ ;  /* 0x000000ffff027224 */ /* 0x000fe400078e00ff */
[----:B----4-:R-:W-:Y:S01]  /*02d0*/  IMAD.WIDE R38, R19, 0x4, R12 ;  /* 0x0000000413267825 */ /* 0x010fe200078e020c */
[----:B0----5:R-:W0:Y:S04]  /*02e0*/  LDC.64 R10, c[0x0][0x238] ;  /* 0x00008e00ff0a7b82 */ /* 0x021e280000000a00 */
[----:B------:R-:W4:Y:S04]  /*02f0*/  @P3 LDG.E.EL R40, desc[UR4][R38.64+-0x200] ;  /* 0xfffe000426283981 */ /* 0x000f28000c2e1900 */
[----:B------:R-:W5:Y:S04]  /*0300*/  @P3 LDG.E.EL R0, desc[UR4][R38.64+-0x200] ;  /* 0xfffe000426003981 */ /* 0x000f68000c2e1900 */
[----:B------:R-:W4:Y:S04]  /*0310*/  @P3 LDG.E.EL R2, desc[UR4][R38.64+-0x200] ;  /* 0xfffe000426023981 */ /* 0x000f28000c2e1900 */
[----:B------:R1:W4:Y:S02]  /*0320*/  @P3 LDG.E.EL R4, desc[UR4][R38.64+-0x200] ;  /* 0xfffe000426043981 */ /* 0x000324000c2e1900 */
[----:B-1----:R-:W-:-:S04]  /*0330*/  LEA.HI R38, R3, R20, RZ, 0x12 ;  /* 0x0000001403267211 */ /* 0x002fc800078f90ff */
[----:B------:R-:W-:-:S05]  /*0340*/  LOP3.LUT R41, R38, 0xfffc0000, RZ, 0xc0, !PT ;  /* 0xfffc000026297812 */ /* 0x000fca00078ec0ff */
[----:B------:R-:W-:Y:S01]  /*0350*/  IMAD.IADD R42, R20, 0x1, -R41 ;  /* 0x00000001142a7824 */ /* 0x000fe200078e0a29 */
[----:B------:R-:W-:Y:S01]  /*0360*/  CS2R R8, SRZ ;  /* 0x0000000000087805 */ /* 0x000fe2000001ff00 */
[----:B------:R-:W-:Y:S02]  /*0370*/  IMAD.MOV.U32 R43, RZ, RZ, RZ ;  /* 0x000000ffff2b7224 */ /* 0x000fe400078e00ff */
[--C-:B------:R-:W-:Y:S01]  /*0380*/  IMAD.WIDE R28, R19, 0x4, R30.reuse ;  /* 0x00000004131c7825 */ /* 0x100fe200078e021e */
[----:B------:R-:W-:Y:S02]  /*0390*/  CS2R R26, SRZ ;  /* 0x00000000001a7805 */ /* 0x000fe4000001ff00 */
[----:B------:R-:W-:Y:S01]  /*03a0*/  CS2R R24, SRZ ;  /* 0x0000000000187805 */ /* 0x000fe2000001ff00 */
[----:B------:R-:W-:Y:S01]  /*03b0*/  IMAD.MOV.U32 R7, RZ, RZ, RZ ;  /* 0x000000ffff077224 */ /* 0x000fe200078e00ff */
[----:B------:R-:W4:Y:S01]  /*03c0*/  @P3 LDG.E.EL R8, desc[UR4][R28.64+-0x200] ;  /* 0xfffe00041c083981 */ /* 0x000f22000c2e1900 */
[----:B------:R-:W-:-:S03]  /*03d0*/  IMAD.WIDE R30, R33, 0x4, R30 ;  /* 0x00000004211e7825 */ /* 0x000fc600078e021e */
[----:B------:R-:W4:Y:S01]  /*03e0*/  @P3 LDG.E.EL R16, desc[UR4][R28.64+-0x200] ;  /* 0xfffe00041c103981 */ /* 0x000f22000c2e1900 */
[----:B------:R-:W-:-:S03]  /*03f0*/  IMAD.MOV.U32 R23, RZ, RZ, RZ ;  /* 0x000000ffff177224 */ /* 0x000fc600078e00ff */
[----:B------:R-:W4:Y:S01]  /*0400*/  @P3 LDG.E.EL R9, desc[UR4][R28.64+-0x200] ;  /* 0xfffe00041c093981 */ /* 0x000f22000c2e1900 */
[----:B------:R-:W-:-:S03]  /*0410*/  IMAD.WIDE R12, R33, 0x4, R12 ;  /* 0x00000004210c7825 */ /* 0x000fc600078e020c */
[----:B------:R1:W4:Y:S01]  /*0420*/  @P3 LDG.E.EL R43, desc[UR4][R28.64+-0x200] ;  /* 0xfffe00041c2b3981 */ /* 0x000322000c2e1900 */
[----:B------:R-:W-:Y:S02]  /*0430*/  LOP3.LUT R39, R6, 0xfffffc00, RZ, 0xc0, !PT ;  /* 0xfffffc0006277812 */ /* 0x000fe400078ec0ff */
[----:B------:R-:W-:Y:S01]  /*0440*/  LEA.HI R37, R3, R22, RZ, 0x12 ;  /* 0x0000001603257211 */ /* 0x000fe200078f90ff */
[----:B------:R-:W4:Y:S01]  /*0450*/  @P2 LDG.E.EL R5, desc[UR4][R30.64+-0x200] ;  /* 0xfffe00041e052981 */ /* 0x000f22000c2e1900 */
[----:B------:R-:W-:-:S03]  /*0460*/  IMAD.MOV.U32 R45, RZ, RZ, RZ ;  /* 0x000000ffff2d7224 */ /* 0x000fc600078e00ff */
[----:B------:R-:W4:Y:S01]  /*0470*/  @P2 LDG.E.EL R7, desc[UR4][R30.64+-0x200] ;  /* 0xfffe00041e072981 */ /* 0x000f22000c2e1900 */
[----:B-1----:R-:W-:-:S03]  /*0480*/  CS2R R28, SRZ ;  /* 0x00000000001c7805 */ /* 0x002fc6000001ff00 */
[----:B------:R-:W4:Y:S01]  /*0490*/  @P2 LDG.E.EL R26, desc[UR4][R30.64+-0x200] ;  /* 0xfffe00041e1a2981 */ /* 0x000f22000c2e1900 */
[----:B------:R-:W-:-:S03]  /*04a0*/  SHF.R.S32.HI R3, RZ, 0x12, R38 ;  /* 0x00000012ff037819 */ /* 0x000fc60000011426 */
[----:B------:R1:W4:Y:S01]  /*04b0*/  @P2 LDG.E.EL R24, desc[UR4][R30.64+-0x200] ;  /* 0xfffe00041e182981 */ /* 0x000322000c2e1900 */
[----:B------:R-:W-:-:S03]  /*04c0*/  LOP3.LUT R21, R21, 0xfffffc00, RZ, 0xc0, !PT ;  /* 0xfffffc0015157812 */ /* 0x000fc600078ec0ff */
[----:B------:R-:W4:Y:S01]  /*04d0*/  @P2 LDG.E.EL R28, desc[UR4][R12.64+-0x200] ;  /* 0xfffe00040c1c2981 */ /* 0x000f22000c2e1900 */
[----:B------:R-:W-:-:S03]  /*04e0*/  LOP3.LUT R44, R37, 0xfffc0000, RZ, 0xc0, !PT ;  /* 0xfffc0000252c7812 */ /* 0x000fc600078ec0ff */
[----:B------:R-:W4:Y:S01]  /*04f0*/  @P2 LDG.E.EL R27, desc[UR4][R12.64+-0x200] ;  /* 0xfffe00040c1b2981 */ /* 0x000f22000c2e1900 */
[----:B-1----:R-:W-:-:S03]  /*0500*/  CS2R R30, SRZ ;  /* 0x00000000001e7805 */ /* 0x002fc6000001ff00 */
[----:B------:R-:W4:Y:S01]  /*0510*/  @P2 LDG.E.EL R25, desc[UR4][R12.64+-0x200] ;  /* 0xfffe00040c192981 */ /* 0x000f22000c2e1900 */
[----:B------:R-:W-:-:S03]  /*0520*/  IMAD.IADD R6, R20, 0x1, -R39 ;  /* 0x0000000114067824 */ /* 0x000fc600078e0a27 */
[----:B------:R0:W4:Y:S01]  /*0530*/  @P2 LDG.E.EL R23, desc[UR4][R12.64+-0x200] ;  /* 0xfffe00040c172981 */ /* 0x000122000c2e1900 */
[----:B------:R-:W-:Y:S02]  /*0540*/  IMAD.IADD R38, R22, 0x1, -R21 ;  /* 0x0000000116267824 */ /* 0x000fe400078e0a15 */
[----:B------:R-:W-:Y:S02]  /*0550*/  IMAD R39, R3, 0x20000, R42 ;  /* 0x0002000003277824 */ /* 0x000fe400078e022a */
[----:B0-----:R-:W-:-:S05]  /*0560*/  IMAD.WIDE R12, R19, 0x4, R10 ;  /* 0x00000004130c7825 */ /* 0x001fca00078e020a */
[----:B------:R-:W4:Y:S01]  /*0570*/  @P3 LDG.E.EL R45, desc[UR4][R12.64+-0x200] ;  /* 0xfffe00040c2d3981 */ /* 0x000f22000c2e1900 */
[----:B------:R-:W-:-:S03]  /*0580*/  IMAD.MOV.U32 R21, RZ, RZ, RZ ;  /* 0x000000ffff157224 */ /* 0x000fc600078e00ff */
[----:B------:R-:W4:Y:S01]  /*0590*/  @P3 LDG.E.EL R31, desc[UR4][R12.64+-0x200] ;  /* 0xfffe00040c1f3981 */ /* 0x000f22000c2e1900 */
[----:B------:R-:W-:-:S03]  /*05a0*/  IMAD.WIDE R10, R33, 0x4, R10 ;  /* 0x00000004210a7825 */ /* 0x000fc600078e020a */
[----:B------:R-:W4:Y:S04]  /*05b0*/  @P3 LDG.E.EL R29, desc[UR4][R12.64+-0x200] ;  /* 0xfffe00040c1d3981 */ /* 0x000f28000c2e1900 */
[----:B------:R0:W4:Y:S04]  /*05c0*/  @P3 LDG.E.EL R30, desc[UR4][R12.64+-0x200] ;  /* 0xfffe00040c1e3981 */ /* 0x000128000c2e1900 */
[----:B------:R-:W4:Y:S01]  /*05d0*/  @P2 LDG.E.EL R21, desc[UR4][R10.64+-0x200] ;  /* 0xfffe00040a152981 */ /* 0x000f22000c2e1900 */
[----:B0-----:R-:W-:Y:S02]  /*05e0*/  IMAD.IADD R13, R22, 0x1, -R44 ;  /* 0x00000001160d7824 */ /* 0x001fe400078e0a2c */
[----:B------:R-:W-:-:S02]  /*05f0*/  IMAD R12, R3, 0x20000, R6 ;  /* 0x00020000030c7824 */ /* 0x000fc400078e0206 */
[----:B------:R-:W-:Y:S02]  /*0600*/  IMAD.MOV.U32 R22, RZ, RZ, RZ ;  /* 0x000000ffff167224 */ /* 0x000fe400078e00ff */
[----:B------:R-:W-:Y:S02]  /*0610*/  IMAD.MOV.U32 R3, RZ, RZ, RZ ;  /* 0x000000ffff037224 */ /* 0x000fe400078e00ff */
[----:B------:R-:W-:Y:S02]  /*0620*/  IMAD.MOV.U32 R6, RZ, RZ, RZ ;  /* 0x000000ffff067224 */ /* 0x000fe400078e00ff */
[----:B------:R-:W4:Y:S04]  /*0630*/  @P2 LDG.E.EL R22, desc[UR4][R10.64+-0x200] ;  /* 0xfffe00040a162981 */ /* 0x000f28000c2e1900 */
[----:B------:R-:W4:Y:S04]  /*0640*/  @P2 LDG.E.EL R3, desc[UR4][R10.64+-0x200] ;  /* 0xfffe00040a032981 */ /* 0x000f28000c2e1900 */
[----:B------:R0:W4:Y:S02]  /*0650*/  @P2 LDG.E.EL R6, desc[UR4][R10.64+-0x200] ;  /* 0xfffe00040a062981 */ /* 0x000124000c2e1900 */
[----:B0-----:R-:W-:-:S05]  /*0660*/  SHF.R.S32.HI R10, RZ, 0x12, R37 ;  /* 0x00000012ff0a7819 */ /* 0x001fca0000011425 */
[C---:B------:R-:W-:Y:S02]  /*0670*/  IMAD R37, R10.reuse, 0x20000, R13 ;  /* 0x000200000a257824 */ /* 0x040fe400078e020d */
[----:B------:R-:W-:Y:S02]  /*0680*/  IMAD R38, R10, 0x20000, R38 ;  /* 0x000200000a267824 */ /* 0x000fe400078e0226 */
[----:B------:R-:W-:Y:S01]  /*0690*/  IMAD.MOV.U32 R10, RZ, RZ, 0x3e800000 ;  /* 0x3e800000ff0a7424 */ /* 0x000fe200078e00ff */
[C---:B------:R-:W-:Y:S01]  /*06a0*/  ISETP.GE.AND P1, PT, R19.reuse, 0x80, PT ;  /* 0x000000801300780c */ /* 0x040fe20003f26270 */
[----:B------:R-:W-:Y:S02]  /*06b0*/  IMAD R12, R19, 0x400, R12 ;  /* 0x00000400130c7824 */ /* 0x000fe400078e020c */
[----:B------:R-:W-:Y:S01]  /*06c0*/  IMAD R11, R33, 0x400, R38 ;  /* 0x00000400210b7824 */ /* 0x000fe200078e0226 */
[----:B--2---:R-:W-:-:S05]  /*06d0*/  SEL R32, R32, RZ, P3 ;  /* 0x000000ff20207207 */ /* 0x004fca0001800000 */
[----:B------:R-:W-:-:S06]  /*06e0*/  FADD R41, R32, 9.9999997473787516356e-06 ;  /* 0x3727c5ac20297421 */ /* 0x000fcc0000000000 */
[----:B------:R-:W0:Y:S01]  /*06f0*/  MUFU.SQRT R41, R41 ;  /* 0x0000002900297308 */ /* 0x000e220000002000 */
[----:B---3--:R-:W-:-:S05]  /*0700*/  SEL R32, R36, RZ, P3 ;  /* 0x000000ff24207207 */ /* 0x008fca0001800000 */
[----:B------:R-:W-:Y:S01]  /*0710*/  FADD R32, R32, 9.9999997473787516356e-06 ;  /* 0x3727c5ac20207421 */ /* 0x000fe20000000000 */
[----:B0-----:R-:W-:-:S05]  /*0720*/  FSETP.GT.AND P0, PT, R41, 8.50705917302346158658e+37, PT ;  /* 0x7e8000002900780b */ /* 0x001fca0003f04000 */
[----:B------:R-:W0:Y:S01]  /*0730*/  MUFU.SQRT R32, R32 ;  /* 0x0000002000207308 */ /* 0x000e220000002000 */
[----:B------:R-:W-:Y:S02]  /*0740*/  FSETP.GEU.AND P5, PT, R41, 1.175494350822287508e-38, PT ;  /* 0x008000002900780b */ /* 0x000fe40003fae000 */
[----:B------:R-:W-:-:S05]  /*0750*/  SEL R34, R34, RZ, P3 ;  /* 0x000000ff22227207 */ /* 0x000fca0001800000 */
[----:B------:R-:W-:Y:S01]  /*0760*/  FADD R36, R34, 9.9999997473787516356e-06 ;  /* 0x3727c5ac22247421 */ /* 0x000fe20000000000 */
[----:B------:R-:W-:Y:S01]  /*0770*/  @P0 FMUL R41, R41, 0.25 ;  /* 0x3e80000029290820 */ /* 0x000fe20000400000 */
[----:B------:R-:W-:-:S04]  /*0780*/  SEL R34, R35, RZ, P3 ;  /* 0x000000ff23227207 */ /* 0x000fc80001800000 */
[----:B------:R-:W-:Y:S01]  /*0790*/  @!P5 FMUL R41, R41, 16777216 ;  /* 0x4b8000002929d820 */ /* 0x000fe20000400000 */
[----:B0-----:R-:W-:Y:S01]  /*07a0*/  FSETP.GT.AND P4, PT, R32, 8.50705917302346158658e+37, PT ;  /* 0x7e8000002000780b */ /* 0x001fe20003f84000 */
[----:B------:R-:W0:Y:S01]  /*07b0*/  MUFU.SQRT R35, R36 ;  /* 0x0000002400237308 */ /* 0x000e220000002000 */
[----:B------:R-:W-:Y:S01]  /*07c0*/  FADD R34, R34, 9.9999997473787516356e-06 ;  /* 0x3727c5ac22227421 */ /* 0x000fe20000000000 */
[----:B------:R-:W-:-:S06]  /*07d0*/  FSETP.GEU.AND P6, PT, R32, 1.175494350822287508e-38, PT ;  /* 0x008000002000780b */ /* 0x000fcc0003fce000 */
[----:B------:R-:W1:Y:S01]  /*07e0*/  MUFU.RCP R44, R41 ;  /* 0x00000029002c7308 */ /* 0x000e620000001000 */
[----:B------:R-:W-:Y:S02]  /*07f0*/  SEL R13, R17, RZ, P2 ;  /* 0x000000ff110d7207 */ /* 0x000fe40001000000 */
[----:B------:R-:W-:Y:S01]  /*0800*/  FSEL R19, R10, 1, P0 ;  /* 0x3f8000000a137808 */ /* 0x000fe20000000000 */
[----:B------:R-:W-:-:S04]  /*0810*/  @P4 FMUL R32, R32, 0.25 ;  /* 0x3e80000020204820 */ /* 0x000fc80000400000 */
[----:B------:R-:W2:Y:S01]  /*0820*/  MUFU.SQRT R34, R34 ;  /* 0x0000002200227308 */ /* 0x000ea20000002000 */
[----:B------:R-:W-:Y:S01]  /*0830*/  FADD R13, R13, 9.9999997473787516356e-06 ;  /* 0x3727c5ac0d0d7421 */ /* 0x000fe20000000000 */
[----:B------:R-:W-:Y:S01]  /*0840*/  @!P5 FMUL R19, R19, 16777216 ;  /* 0x4b8000001313d820 */ /* 0x000fe20000400000 */
[C---:B0-----:R-:W-:Y:S01]  /*0850*/  FSETP.GT.AND P5, PT, R35.reuse, 8.50705917302346158658e+37, PT ;  /* 0x7e8000002300780b */ /* 0x041fe20003fa4000 */
[----:B------:R-:W-:Y:S02]  /*0860*/  @!P6 FMUL R32, R32, 16777216 ;  /* 0x4b8000002020e820 */ /* 0x000fe40000400000 */
[----:B-1----:R-:W-:Y:S01]  /*0870*/  FMUL R44, R44, R19 ;  /* 0x000000132c2c7220 */ /* 0x002fe20000400000 */
[----:B------:R-:W-:Y:S01]  /*0880*/  FSEL R19, R10, 1, P4 ;  /* 0x3f8000000a137808 */ /* 0x000fe20002000000 */
[----:B------:R-:W0:Y:S01]  /*0890*/  MUFU.SQRT R13, R13 ;  /* 0x0000000d000d7308 */ /* 0x000e220000002000 */
[----:B------:R-:W-:Y:S02]  /*08a0*/  FSETP.GEU.AND P4, PT, R35, 1.175494350822287508e-38, PT ;  /* 0x008000002300780b */ /* 0x000fe40003f8e000 */
[----:B------:R-:W-:Y:S01]  /*08b0*/  SEL R17, R18, RZ, P2 ;  /* 0x000000ff12117207 */ /* 0x000fe20001000000 */
[----:B------:R-:W-:-:S04]  /*08c0*/  @!P6 FMUL R19, R19, 16777216 ;  /* 0x4b8000001313e820 */ /* 0x000fc80000400000 */
[----:B------:R-:W1:Y:S01]  /*08d0*/  MUFU.RCP R38, R32 ;  /* 0x0000002000267308 */ /* 0x000e620000001000 */
[----:B--2---:R-:W-:Y:S01]  /*08e0*/  FSETP.GT.AND P6, PT, R34, 8.50705917302346158658e+37, PT ;  /* 0x7e8000002200780b */ /* 0x004fe20003fc4000 */
[----:B------:R-:W-:Y:S01]  /*08f0*/  FADD R17, R17, 9.9999997473787516356e-06 ;  /* 0x3727c5ac11117421 */ /* 0x000fe20000000000 */
[----:B------:R-:W-:Y:S01]  /*0900*/  FSEL R42, R10, 1, P5 ;  /* 0x3f8000000a2a7808 */ /* 0x000fe20002800000 */
[----:B------:R-:W-:Y:S01]  /*0910*/  @P5 FMUL R35, R35, 0.25 ;  /* 0x3e80000023235820 */ /* 0x000fe20000400000 */
[----:B------:R-:W-:Y:S02]  /*0920*/  SEL R15, R15, RZ, P2 ;  /* 0x000000ff0f0f7207 */ /* 0x000fe40001000000 */
[----:B------:R-:W-:Y:S01]  /*0930*/  FSETP.GEU.AND P5, PT, R34, 1.175494350822287508e-38, PT ;  /* 0x008000002200780b */ /* 0x000fe20003fae000 */
[----:B------:R-:W2:Y:S01]  /*0940*/  MUFU.SQRT R17, R17 ;  /* 0x0000001100117308 */ /* 0x000ea20000002000 */
[----:B------:R-:W-:Y:S01]  /*0950*/  @!P4 FMUL R35, R35, 16777216 ;  /* 0x4b8000002323c820 */ /* 0x000fe20000400000 */
[----:B------:R-:W-:Y:S01]  /*0960*/  @!P4 FMUL R42, R42, 16777216 ;  /* 0x4b8000002a2ac820 */ /* 0x000fe20000400000 */
[----:B0-----:R-:W-:Y:S01]  /*0970*/  FSETP.GT.AND P4, PT, R13, 8.50705917302346158658e+37, PT ;  /* 0x7e8000000d00780b */ /* 0x001fe20003f84000 */
[----:B------:R-:W-:-:S02]  /*0980*/  FADD R15, R15, 9.9999997473787516356e-06 ;  /* 0x3727c5ac0f0f7421 */ /* 0x000fc40000000000 */
[----:B------:R-:W-:Y:S01]  /*0990*/  @P6 FMUL R34, R34, 0.25 ;  /* 0x3e80000022226820 */ /* 0x000fe20000400000 */
[----:B-1----:R-:W-:Y:S01]  /*09a0*/  FMUL R38, R38, R19 ;  /* 0x0000001326267220 */ /* 0x002fe20000400000 */
[----:B------:R-:W-:Y:S02]  /*09b0*/  FSEL R19, R10, 1, P6 ;  /* 0x3f8000000a137808 */ /* 0x000fe40003000000 */
[----:B------:R-:W-:Y:S01]  /*09c0*/  FSETP.GEU.AND P6, PT, R13, 1.175494350822287508e-38, PT ;  /* 0x008000000d00780b */ /* 0x000fe20003fce000 */
[----:B------:R-:W0:Y:S01]  /*09d0*/  MUFU.SQRT R15, R15 ;  /* 0x0000000f000f7308 */ /* 0x000e220000002000 */
[----:B------:R-:W-:Y:S01]  /*09e0*/  @!P5 FMUL R34, R34, 16777216 ;  /* 0x4b8000002222d820 */ /* 0x000fe20000400000 */
[----:B------:R-:W-:Y:S01]  /*09f0*/  @!P5 FMUL R19, R19, 16777216 ;  /* 0x4b8000001313d820 */ /* 0x000fe20000400000 */
[----:B------:R-:W-:Y:S02]  /*0a00*/  SEL R14, R14, RZ, P2 ;  /* 0x000000ff0e0e7207 */ /* 0x000fe40001000000 */
[----:B------:R-:W-:Y:S01]  /*0a10*/  @P4 FMUL R13, R13, 0.25 ;  /* 0x3e8000000d0d4820 */ /* 0x000fe20000400000 */
[----:B--2---:R-:W-:-:S02]  /*0a20*/  FSETP.GT.AND P5, PT, R17, 8.50705917302346158658e+37, PT ;  /* 0x7e8000001100780b */ /* 0x004fc40003fa4000 */
[----:B------:R-:W-:Y:S01]  /*0a30*/  FSEL R18, R10, 1, P4 ;  /* 0x3f8000000a127808 */ /* 0x000fe20002000000 */
[----:B------:R-:W-:-:S03]  /*0a40*/  FADD R14, R14, 9.9999997473787516356e-06 ;  /* 0x3727c5ac0e0e7421 */ /* 0x000fc60000000000 */
[----:B------:R-:W-:Y:S01]  /*0a50*/  @!P6 FMUL R13, R13, 16777216 ;  /* 0x4b8000000d0de820 */ /* 0x000fe20000400000 */
[----:B------:R-:W-:Y:S01]  /*0a60*/  ISETP.GE.AND P0, PT, R33, 0x80, PT ;  /* 0x000000802100780c */ /* 0x000fe20003f06270 */
[----:B------:R1:W2:Y:S01]  /*0a70*/  MUFU.RCP R32, R34 ;  /* 0x0000002200207308 */ /* 0x0002a20000001000 */
[----:B------:R-:W-:Y:S01]  /*0a80*/  @!P6 FMUL R18, R18, 16777216 ;  /* 0x4b8000001212e820 */ /* 0x000fe20000400000 */
[----:B0-----:R-:W-:Y:S02]  /*0a90*/  FSETP.GT.AND P6, PT, R15, 8.50705917302346158658e+37, PT ;  /* 0x7e8000000f00780b */ /* 0x001fe40003fc4000 */
[----:B------:R-:W-:-:S04]  /*0aa0*/  FSETP.GEU.AND P4, PT, R17, 1.175494350822287508e-38, PT ;  /* 0x008000001100780b */ /* 0x000fc80003f8e000 */
[----:B------:R-:W0:Y:S01]  /*0ab0*/  MUFU.RCP R33, R13 ;  /* 0x0000000d00217308 */ /* 0x000e220000001000 */
[----:B------:R-:W-:Y:S01]  /*0ac0*/  @P5 FMUL R17, R17, 0.25 ;  /* 0x3e80000011115820 */ /* 0x000fe20000400000 */
[----:B-1----:R-:W-:Y:S02]  /*0ad0*/  FSEL R34, R10, 1, P5 ;  /* 0x3f8000000a227808 */ /* 0x002fe40002800000 */
[----:B------:R-:W-:-:S04]  /*0ae0*/  FSETP.GEU.AND P5, PT, R15, 1.175494350822287508e-38, PT ;  /* 0x008000000f00780b */ /* 0x000fc80003fae000 */
[----:B------:R-:W1:Y:S08]  /*0af0*/  MUFU.SQRT R14, R14 ;  /* 0x0000000e000e7308 */ /* 0x000e700000002000 */
[----:B------:R-:W3:Y:S01]  /*0b00*/  MUFU.RCP R35, R35 ;  /* 0x0000002300237308 */ /* 0x000ee20000001000 */
[----:B--2---:R-:W-:Y:S01]  /*0b10*/  FMUL R32, R32, R19 ;  /* 0x0000001320207220 */ /* 0x004fe20000400000 */
[----:B0-----:R-:W-:Y:S01]  /*0b20*/  FMUL R33, R33, R18 ;  /* 0x0000001221217220 */ /* 0x001fe20000400000 */
[----:B------:R-:W-:Y:S01]  /*0b30*/  @P6 FMUL R15, R15, 0.25 ;  /* 0x3e8000000f0f6820 */ /* 0x000fe20000400000 */
[----:B------:R-:W0:Y:S01]  /*0b40*/  LDC.64 R18, c[0x0][0x218] ;  /* 0x00008600ff127b82 */ /* 0x000e220000000a00 */
[----:B------:R-:W-:Y:S01]  /*0b50*/  @!P4 FMUL R17, R17, 16777216 ;  /* 0x4b8000001111c820 */ /* 0x000fe20000400000 */
[----:B------:R-:W-:Y:S01]  /*0b60*/  @!P4 FMUL R34, R34, 16777216 ;  /* 0x4b8000002222c820 */ /* 0x000fe20000400000 */
[----:B-1----:R-:W-:Y:S01]  /*0b70*/  FSETP.GT.AND P4, PT, R14, 8.50705917302346158658e+37, PT ;  /* 0x7e8000000e00780b */ /* 0x002fe20003f84000 */
[----:B------:R-:W-:-:S03]  /*0b80*/  @!P5 FMUL R15, R15, 16777216 ;  /* 0x4b8000000f0fd820 */ /* 0x000fc60000400000 */
[----:B------:R-:W1:Y:S01]  /*0b90*/  MUFU.RCP R17, R17 ;  /* 0x0000001100117308 */ /* 0x000e620000001000 */
[----:B---3--:R-:W-:Y:S01]  /*0ba0*/  FMUL R42, R35, R42 ;  /* 0x0000002a232a7220 */ /* 0x008fe20000400000 */
[----:B------:R-:W-:Y:S02]  /*0bb0*/  FSEL R35, R10, 1, P6 ;  /* 0x3f8000000a237808 */ /* 0x000fe40003000000 */
[----:B------:R-:W-:-:S04]  /*0bc0*/  FSETP.GEU.AND P6, PT, R14, 1.175494350822287508e-38, PT ;  /* 0x008000000e00780b */ /* 0x000fc80003fce000 */
[----:B------:R-:W2:Y:S01]  /*0bd0*/  MUFU.RCP R15, R15 ;  /* 0x0000000f000f7308 */ /* 0x000ea20000001000 */
[----:B------:R-:W-:Y:S01]  /*0be0*/  @P4 FMUL R14, R14, 0.25 ;  /* 0x3e8000000e0e4820 */ /* 0x000fe20000400000 */
[----:B------:R-:W-:Y:S01]  /*0bf0*/  @!P5 FMUL R35, R35, 16777216 ;  /* 0x4b8000002323d820 */ /* 0x000fe20000400000 */
[----:B------:R-:W-:Y:S01]  /*0c00*/  VIADD R13, R12, 0xfffe0000 ;  /* 0xfffe00000c0d7836 */ /* 0x000fe20000000000 */
[----:B------:R-:W-:Y:S01]  /*0c10*/  FSEL R41, R10, 1, P4 ;  /* 0x3f8000000a297808 */ /* 0x000fe20002000000 */
[----:B-1----:R-:W-:Y:S01]  /*0c20*/  FMUL R34, R17, R34 ;  /* 0x0000002211227220 */ /* 0x002fe20000400000 */
[----:B------:R-:W-:-:S03]  /*0c30*/  VIADD R17, R11, 0xfffe0000 ;  /* 0xfffe00000b117836 */ /* 0x000fc60000000000 */
[----:B------:R-:W-:Y:S01]  /*0c40*/  @!P6 FMUL R14, R14, 16777216 ;  /* 0x4b8000000e0ee820 */ /* 0x000fe20000400000 */
[----:B0-----:R-:W-:Y:S01]  /*0c50*/  IMAD.WIDE R10, R13, 0x4, R18 ;  /* 0x000000040d0a7825 */ /* 0x001fe200078e0212 */
[----:B------:R-:W-:-:S03]  /*0c60*/  CS2R R12, SRZ ;  /* 0x00000000000c7805 */ /* 0x000fc6000001ff00 */
[----:B--2---:R-:W-:Y:S01]  /*0c70*/  FMUL R35, R15, R35 ;  /* 0x000000230f237220 */ /* 0x004fe20000400000 */
[----:B------:R0:W1:Y:S02]  /*0c80*/  MUFU.RCP R36, R14 ;  /* 0x0000000e00247308 */ /* 0x0000640000001000 */
[----:B0-----:R-:W-:-:S06]  /*0c90*/  CS2R R14, SRZ ;  /* 0x00000000000e7805 */ /* 0x001fcc000001ff00 */
[----:B------:R0:W2:Y:S01]  /*0ca0*/  @P3 LDG.E.128 R12, desc[UR4][R10.64] ;  /* 0x000000040a0c3981 */ /* 0x0000a2000c1e1d00 */
[----:B------:R-:W-:Y:S01]  /*0cb0*/  @!P6 FMUL R41, R41, 16777216 ;  /* 0x4b8000002929e820 */ /* 0x000fe20000400000 */
[----:B------:R-:W-:Y:S01]  /*0cc0*/  IMAD.WIDE R18, R17, 0x4, R18 ;  /* 0x0000000411127825 */ /* 0x000fe200078e0212 */
[----:B----4-:R-:W-:-:S03]  /*0cd0*/  SEL R8, R8, RZ, P3 ;  /* 0x000000ff08087207 */ /* 0x010fc60001800000 */
[----:B-1----:R-:W-:Y:S01]  /*0ce0*/  FMUL R36, R36, R41 ;  /* 0x0000002924247220 */ /* 0x002fe20000400000 */
[----:B------:R-:W-:Y:S02]  /*0cf0*/  SEL R16, R16, RZ, P3 ;  /* 0x000000ff10107207 */ /* 0x000fe40001800000 */
[----:B------:R-:W-:Y:S02]  /*0d00*/  SEL R9, R9, RZ, P3 ;  /* 0x000000ff09097207 */ /* 0x000fe40001800000 */
[----:B0-----:R-:W-:Y:S02]  /*0d10*/  CS2R R10, SRZ ;  /* 0x00000000000a7805 */ /* 0x001fe4000001ff00 */
[----:B------:R-:W-:Y:S02]  /*0d20*/  SEL R40, R40, RZ, P3 ;  /* 0x000000ff28287207 */ /* 0x000fe40001800000 */
[----:B------:R-:W-:Y:S02]  /*0d30*/  SEL R45, R45, RZ, P3 ;  /* 0x000000ff2d2d7207 */ /* 0x000fe40001800000 */
[----:B--2---:R-:W-:-:S02]  /*0d40*/  SEL R17, R12, RZ, P3 ;  /* 0x000000ff0c117207 */ /* 0x004fc40001800000 */
[----:B------:R-:W-:Y:S02]  /*0d50*/  SEL R41, R13, RZ, P3 ;  /* 0x000000ff0d297207 */ /* 0x000fe40001800000 */
[----:B------:R-:W-:Y:S01]  /*0d60*/  SEL R12, R14, RZ, P3 ;  /* 0x000000ff0e0c7207 */ /* 0x000fe20001800000 */
[----:B------:R-:W-:Y:S02]  /*0d70*/  FADD R13, R17, -R8 ;  /* 0x80000008110d7221 */ /* 0x000fe40000000000 */
[----:B------:R-:W-:Y:S02]  /*0d80*/  FADD R41, R41, -R16 ;  /* 0x8000001029297221 */ /* 0x000fe40000000000 */
[----:B------:R-:W0:Y:S01]  /*0d90*/  LDC.64 R16, c[0x0][0x210] ;  /* 0x00008400ff107b82 */ /* 0x000e220000000a00 */
[----:B------:R-:W-:Y:S01]  /*0da0*/  FADD R12, R12, -R9 ;  /* 0x800000090c0c7221 */ /* 0x000fe20000000000 */
[----:B------:R-:W-:-:S06]  /*0db0*/  CS2R R8, SRZ ;  /* 0x0000000000087805 */ /* 0x000fcc000001ff00 */
[----:B------:R1:W2:Y:S01]  /*0dc0*/  @P2 LDG.E.128 R8, desc[UR4][R18.64] ;  /* 0x0000000412082981 */ /* 0x0002a2000c1e1d00 */
[----:B------:R-:W-:Y:S01]  /*0dd0*/  SEL R15, R15, RZ, P3 ;  /* 0x000000ff0f0f7207 */ /* 0x000fe20001800000 */
[----:B------:R-:W-:Y:S01]  /*0de0*/  FMUL R13, R44, R13 ;  /* 0x0000000d2c0d7220 */ /* 0x000fe20000400000 */
[----:B------:R-:W-:Y:S01]  /*0df0*/  SEL R14, R43, RZ, P3 ;  /* 0x000000ff2b0e7207 */ /* 0x000fe20001800000 */
[----:B------:R-:W-:Y:S02]  /*0e00*/  FMUL R42, R42, R12 ;  /* 0x0000000c2a2a7220 */ /* 0x000fe40000400000 */
[----:B------:R-:W-:Y:S01]  /*0e10*/  FFMA R40, R40, R13, R45 ;  /* 0x0000000d28287223 */ /* 0x000fe2000000002d */
[----:B------:R-:W-:Y:S01]  /*0e20*/  CS2R R12, SRZ ;  /* 0x00000000000c7805 */ /* 0x000fe2000001ff00 */
[----:B------:R-:W-:Y:S01]  /*0e30*/  FADD R43, R15, -R14 ;  /* 0x8000000e0f2b7221 */ /* 0x000fe20000000000 */
[----:B------:R-:W-:Y:S01]  /*0e40*/  CS2R R14, SRZ ;  /* 0x00000000000e7805 */ /* 0x000fe2000001ff00 */
[----:B------:R-:W-:Y:S01]  /*0e50*/  FMUL R41, R38, R41 ;  /* 0x0000002926297220 */ /* 0x000fe20000400000 */
[----:B-1----:R-:W-:Y:S01]  /*0e60*/  CS2R R18, SRZ ;  /* 0x0000000000127805 */ /* 0x002fe2000001ff00 */
[----:B0-----:R-:W-:-:S04]  /*0e70*/  IMAD.WIDE R44, R39, 0x4, R16 ;  /* 0x00000004272c7825 */ /* 0x001fc800078e0210 */
[----:B------:R-:W-:Y:S01]  /*0e80*/  IMAD.WIDE R38, R37, 0x4, R16 ;  /* 0x0000000425267825 */ /* 0x000fe200078e0210 */
[----:B------:R-:W-:Y:S01]  /*0e90*/  CS2R R16, SRZ ;  /* 0x0000000000107805 */ /* 0x000fe2000001ff00 */
[----:B------:R-:W3:Y:S05]  /*0ea0*/  @!P1 LDG.E.128 R12, desc[UR4][R44.64] ;  /* 0x000000042c0c9981 */ /* 0x000eea000c1e1d00 */
[----:B------:R-:W4:Y:S01]  /*0eb0*/  @!P0 LDG.E.128 R16, desc[UR4][R38.64] ;  /* 0x0000000426108981 */ /* 0x000f22000c1e1d00 */
[----:B------:R-:W-:Y:S02]  /*0ec0*/  SEL R2, R2, RZ, P3 ;  /* 0x000000ff02027207 */ /* 0x000fe40001800000 */
[----:B------:R-:W-:-:S02]  /*0ed0*/  SEL R29, R29, RZ, P3 ;  /* 0x000000ff1d1d7207 */ /* 0x000fc40001800000 */
[----:B-----5:R-:W-:Y:S02]  /*0ee0*/  SEL R37, R0, RZ, P3 ;  /* 0x000000ff00257207 */ /* 0x020fe40001800000 */
[----:B------:R-:W-:Y:S01]  /*0ef0*/  SEL R31, R31, RZ, P3 ;  /* 0x000000ff1f1f7207 */ /* 0x000fe20001800000 */
[----:B------:R-:W-:Y:S01]  /*0f00*/  FFMA R42, R2, R42, R29 ;  /* 0x0000002a022a7223 */ /* 0x000fe2000000001d */
[----:B------:R-:W-:-:S03]  /*0f10*/  SEL R5, R5, RZ, P2 ;  /* 0x000000ff05057207 */ /* 0x000fc60001000000 */
[----:B------:R-:W-:Y:S01]  /*0f20*/  FFMA R41, R37, R41, R31 ;  /* 0x0000002925297223 */ /* 0x000fe2000000001f */
[----:B------:R-:W-:Y:S02]  /*0f30*/  SEL R31, R26, RZ, P2 ;  /* 0x000000ff1a1f7207 */ /* 0x000fe40001000000 */
[----:B------:R-:W-:Y:S02]  /*0f40*/  SEL R26, R7, RZ, P2 ;  /* 0x000000ff071a7207 */ /* 0x000fe40001000000 */
[----:B------:R-:W-:Y:S01]  /*0f50*/  SEL R24, R24, RZ, P2 ;  /* 0x000000ff18187207 */ /* 0x000fe20001000000 */
[----:B------:R-:W-:Y:S01]  /*0f60*/  FMUL R0, R32, R43 ;  /* 0x0000002b20007220 */ /* 0x000fe20000400000 */
[----:B------:R-:W-:Y:S02]  /*0f70*/  SEL R37, R4, RZ, P3 ;  /* 0x000000ff04257207 */ /* 0x000fe40001800000 */
[----:B------:R-:W-:Y:S02]  /*0f80*/  SEL R30, R30, RZ, P3 ;  /* 0x000000ff1e1e7207 */ /* 0x000fe40001800000 */
[----:B------:R-:W-:-:S02]  /*0f90*/  SEL R7, R22, RZ, P2 ;  /* 0x000000ff16077207 */ /* 0x000fc40001000000 */
[----:B------:R-:W-:Y:S01]  /*0fa0*/  SEL R25, R25, RZ, P2 ;  /* 0x000000ff19197207 */ /* 0x000fe20001000000 */
[----:B------:R-:W-:Y:S01]  /*0fb0*/  FFMA R0, R37, R0, R30 ;  /* 0x0000000025007223 */ /* 0x000fe2000000001e */
[----:B------:R-:W-:Y:S02]  /*0fc0*/  SEL R23, R23, RZ, P2 ;  /* 0x000000ff17177207 */ /* 0x000fe40001000000 */
[----:B------:R-:W-:Y:S02]  /*0fd0*/  SEL R22, R3, RZ, P2 ;  /* 0x000000ff03167207 */ /* 0x000fe40001000000 */
[----:B------:R-:W-:Y:S02]  /*0fe0*/  SEL R6, R6, RZ, P2 ;  /* 0x000000ff06067207 */ /* 0x000fe40001000000 */
[----:B------:R-:W-:Y:S02]  /*0ff0*/  FSETP.GEU.AND P5, PT, R40, RZ, PT ;  /* 0x000000ff2800720b */ /* 0x000fe40003fae000 */
[----:B------:R-:W-:-:S02]  /*1000*/  FSETP.GEU.AND P4, PT, R41, RZ, PT ;  /* 0x000000ff2900720b */ /* 0x000fc40003f8e000 */
[----:B------:R-:W-:Y:S02]  /*1010*/  FSETP.GEU.AND P3, PT, R42, RZ, PT ;  /* 0x000000ff2a00720b */ /* 0x000fe40003f6e000 */
[----:B--2---:R-:W-:Y:S02]  /*1020*/  SEL R2, R8, RZ, P2 ;  /* 0x000000ff08027207 */ /* 0x004fe40001000000 */
[----:B------:R-:W-:Y:S02]  /*1030*/  SEL R29, R9, RZ, P2 ;  /* 0x000000ff091d7207 */ /* 0x000fe40001000000 */
[----:B------:R-:W0:Y:S01]  /*1040*/  LDC.64 R8, c[0x0][0x240] ;  /* 0x00009000ff087b82 */ /* 0x000e220000000a00 */
[----:B------:R-:W-:Y:S02]  /*1050*/  SEL R10, R10, RZ, P2 ;  /* 0x000000ff0a0a7207 */ /* 0x000fe40001000000 */
[----:B------:R-:W-:Y:S01]  /*1060*/  SEL R11, R11, RZ, P2 ;  /* 0x000000ff0b0b7207 */ /* 0x000fe20001000000 */
[----:B------:R-:W-:Y:S01]  /*1070*/  FADD R29, R29, -R26 ;  /* 0x8000001a1d1d7221 */ /* 0x000fe20000000000 */
[----:B------:R-:W-:Y:S01]  /*1080*/  FADD R2, R2, -R5 ;  /* 0x8000000502027221 */ /* 0x000fe20000000000 */
[----:B------:R-:W-:-:S02]  /*1090*/  FADD R4, R10, -R31 ;  /* 0x8000001f0a047221 */ /* 0x000fc40000000000 */
[----:B------:R-:W-:Y:S01]  /*10a0*/  FADD R11, R11, -R24 ;  /* 0x800000180b0b7221 */ /* 0x000fe20000000000 */
[----:B------:R-:W-:Y:S01]  /*10b0*/  SEL R5, R28, RZ, P2 ;  /* 0x000000ff1c057207 */ /* 0x000fe20001000000 */
[----:B------:R-:W-:Y:S01]  /*10c0*/  FMUL R4, R35, R4 ;  /* 0x0000000423047220 */ /* 0x000fe20000400000 */
[----:B------:R-:W-:Y:S01]  /*10d0*/  SEL R10, R27, RZ, P2 ;  /* 0x000000ff1b0a7207 */ /* 0x000fe20001000000 */
[----:B------:R-:W-:Y:S01]  /*10e0*/  FMUL R29, R34, R29 ;  /* 0x0000001d221d7220 */ /* 0x000fe20000400000 */
[----:B------:R-:W-:Y:S01]  /*10f0*/  SEL R24, R21, RZ, P2 ;  /* 0x000000ff15187207 */ /* 0x000fe20001000000 */
[----:B------:R-:W-:Y:S01]  /*1100*/  FMUL R2, R33, R2 ;  /* 0x0000000221027220 */ /* 0x000fe20000400000 */
[----:B------:R-:W-:Y:S01]  /*1110*/  FMUL R11, R36, R11 ;  /* 0x0000000b240b7220 */ /* 0x000fe20000400000 */
[----:B------:R-:W-:Y:S01]  /*1120*/  FFMA R29, R10, R29, R7 ;  /* 0x0000001d0a1d7223 */ /* 0x000fe20000000007 */
[----:B------:R-:W-:Y:S01]  /*1130*/  FFMA R4, R25, R4, R22 ;  /* 0x0000000419047223 */ /* 0x000fe20000000016 */
[----:B------:R-:W-:Y:S01]  /*1140*/  FFMA R2, R5, R2, R24 ;  /* 0x0000000205027223 */ /* 0x000fe20000000018 */
[----:B------:R-:W-:Y:S01]  /*1150*/  FFMA R6, R23, R11, R6 ;  /* 0x0000000b17067223 */ /* 0x000fe20000000006 */
[----:B------:R-:W-:-:S02]  /*1160*/  FSETP.GEU.AND P2, PT, R0, RZ, PT ;  /* 0x000000ff0000720b */ /* 0x000fc40003f4e000 */
[----:B---3--:R-:W-:Y:S02]  /*1170*/  SEL R12, R12, RZ, !P1 ;  /* 0x000000ff0c0c7207 */ /* 0x008fe40004800000 */
[----:B------:R-:W-:Y:S02]  /*1180*/  SEL R13, R13, RZ, !P1 ;  /* 0x000000ff0d0d7207 */ /* 0x000fe40004800000 */
[----:B------:R-:W-:Y:S02]  /*1190*/  SEL R14, R14, RZ, !P1 ;  /* 0x000000ff0e0e7207 */ /* 0x000fe40004800000 */
[----:B------:R-:W-:Y:S02]  /*11a0*/  SEL R15, R15, RZ, !P1 ;  /* 0x000000ff0f0f7207 */ /* 0x000fe40004800000 */
[----:B------:R-:W-:Y:S02]  /*11b0*/  @P1 SEL R12, R40, RZ, P5 ;  /* 0x000000ff280c1207 */ /* 0x000fe40002800000 */
[----:B------:R-:W-:-:S02]  /*11c0*/  @P1 SEL R13, R41, RZ, P4 ;  /* 0x000000ff290d1207 */ /* 0x000fc40002000000 */
[----:B------:R-:W-:Y:S02]  /*11d0*/  @P1 SEL R14, R42, RZ, P3 ;  /* 0x000000ff2a0e1207 */ /* 0x000fe40001800000 */
[----:B------:R-:W-:Y:S02]  /*11e0*/  @P1 SEL R15, R0, RZ, P2 ;  /* 0x000000ff000f1207 */ /* 0x000fe40001000000 */
[----:B------:R-:W-:Y:S02]  /*11f0*/  FSETP.GEU.AND P4, PT, R2, RZ, PT ;  /* 0x000000ff0200720b */ /* 0x000fe40003f8e000 */
[----:B------:R-:W-:Y:S02]  /*1200*/  FSETP.GEU.AND P3, PT, R29, RZ, PT ;  /* 0x000000ff1d00720b */ /* 0x000fe40003f6e000 */
[----:B------:R-:W-:Y:S02]  /*1210*/  FSETP.GEU.AND P2, PT, R4, RZ, PT ;  /* 0x000000ff0400720b */ /* 0x000fe40003f4e000 */
[----:B------:R-:W-:Y:S01]  /*1220*/  FSETP.GEU.AND P1, PT, R6, RZ, PT ;  /* 0x000000ff0600720b */ /* 0x000fe20003f2e000 */
[----:B0-----:R-:W-:Y:S01]  /*1230*/  IMAD.WIDE R8, R20, 0x4, R8 ;  /* 0x0000000414087825 */ /* 0x001fe200078e0208 */
[----:B----4-:R-:W-:-:S02]  /*1240*/  SEL R16, R16, RZ, !P0 ;  /* 0x000000ff10107207 */ /* 0x010fc40004000000 */
[----:B------:R-:W-:Y:S02]  /*1250*/  SEL R17, R17, RZ, !P0 ;  /* 0x000000ff11117207 */ /* 0x000fe40004000000 */
[----:B------:R-:W-:Y:S02]  /*1260*/  SEL R18, R18, RZ, !P0 ;  /* 0x000000ff12127207 */ /* 0x000fe40004000000 */
[----:B------:R-:W-:Y:S02]  /*1270*/  SEL R19, R19, RZ, !P0 ;  /* 0x000000ff13137207 */ /* 0x000fe40004000000 */
[----:B------:R-:W-:Y:S02]  /*1280*/  @P0 SEL R16, R2, RZ, P4 ;  /* 0x000000ff02100207 */ /* 0x000fe40002000000 */
[----:B------:R-:W-:Y:S02]  /*1290*/  @P0 SEL R17, R29, RZ, P3 ;  /* 0x000000ff1d110207 */ /* 0x000fe40001800000 */
[----:B------:R-:W-:-:S02]  /*12a0*/  @P0 SEL R18, R4, RZ, P2 ;  /* 0x000000ff04120207 */ /* 0x000fc40001000000 */
[----:B------:R-:W-:Y:S01]  /*12b0*/  @P0 SEL R19, R6, RZ, P1 ;  /* 0x000000ff06130207 */ /* 0x000fe20000800000 */
[----:B------:R-:W-:Y:S04]  /*12c0*/  STG.E.128 desc[UR4][R8.64], R12 ;  /* 0x0000000c08007986 */ /* 0x000fe8000c101d04 */
[----:B------:R-:W-:Y:S01]  /*12d0*/  STG.E.128 desc[UR4][R8.64+0x800], R16 ;  /* 0x0008001008007986 */ /* 0x000fe2000c101d04 */
[----:B------:R-:W-:Y:S05]  /*12e0*/  EXIT ;  /* 0x000000000000794d */ /* 0x000fea0003800000 */
.L_x_0:
[----:B------:R-:W-:-:S00]  /*12f0*/  BRA `(.L_x_0) ;  /* 0xfffffffc00fc7947 */ /* 0x000fc0000383ffff */
[----:B------:R-:W-:-:S00]  /*1300*/  NOP ;  /* 0x0000000000007918 */ /* 0x000fc00000000000 */
[----:B------:R-:W-:-:S00]  /*1310*/  NOP ;  /* 0x0000000000007918 */ /* 0x000fc00000000000 */
[----:B------:R-:W-:-:S00]  /*1320*/  NOP ;  /* 0x0000000000007918 */ /* 0x000fc00000000000 */
[----:B------:R-:W-:-:S00]  /*1330*/  NOP ;  /* 0x0000000000007918 */ /* 0x000fc00000000000 */
[----:B------:R-:W-:-:S00]  /*1340*/  NOP ;  /* 0x0000000000007918 */ /* 0x000fc00000000000 */
[----:B------:R-:W-:-:S00]  /*1350*/  NOP ;  /* 0x0000000000007918 */ /* 0x000fc00000000000 */
[----:B------:R-:W-:-:S00]  /*1360*/  NOP ;  /* 0x0000000000007918 */ /* 0x000fc00000000000 */
[----:B------:R-:W-:-:S00]  /*1370*/  NOP ;  /* 0x0000000000007918 */ /* 0x000fc00000000000 */
.L_x_1:


//--------------------- .nv.global.init           --------------------------
	.section	.nv.global.init,"aw",@progbits
.nv.global.init:
	.type		_$_str,@object
	.size		_$_str,(_$_str_$_2 - _$_str)
_$_str:
        /*0000*/ 	.byte	0x5f, 0x5f, 0x43, 0x55, 0x44, 0x41, 0x5f, 0x46, 0x54, 0x5a, 0x00
	.type		_$_str_$_2,@object
	.size		_$_str_$_2,(.L_1 - _$_str_$_2)
_$_str_$_2:
        /*000b*/ 	.byte	0x5f, 0x5f, 0x43, 0x55, 0x44, 0x41, 0x5f, 0x50, 0x52, 0x45, 0x43, 0x5f, 0x53, 0x51, 0x52, 0x54
        /*001b*/ 	.byte	0x00
.L_1:


//--------------------- .nv.constant0.triton_poi_fused_cat_21 --------------------------
	.section	.nv.constant0.triton_poi_fused_cat_21,"a",@progbits
	.sectionflags	@""
	.align	4
.nv.constant0.triton_poi_fused_cat_21:
	.zero		588
